	.headerflags	@"EF_CUDA_TEXMODE_UNIFIED EF_CUDA_64BIT_ADDRESS EF_CUDA_ACCELERATORS EF_CUDA_SM90 EF_CUDA_VIRTUAL_SM(EF_CUDA_SM90)"
	.elftype	@"ET_EXEC"


//--------------------- .nv.info                  --------------------------
	.section	.nv.info,"",@"SHT_CUDA_INFO"
	.align	4


	//----- nvinfo : EIATTR_REGCOUNT
	.align		4
        /*0000*/ 	.byte	0x04, 0x2f
        /*0002*/ 	.short	(.L_3 - .L_2)
	.align		4
.L_2:
        /*0004*/ 	.word	index@(triton_poi_fused__native_batch_norm_legit_no_training_mean_relu_68)
        /*0008*/ 	.word	0x00000019


	//----- nvinfo : EIATTR_MIN_STACK_SIZE
	.align		4
.L_3:
        /*000c*/ 	.byte	0x04, 0x12
        /*000e*/ 	.short	(.L_5 - .L_4)
	.align		4
.L_4:
        /*0010*/ 	.word	index@(triton_poi_fused__native_batch_norm_legit_no_training_mean_relu_68)
        /*0014*/ 	.word	0x00000000


	//----- nvinfo : EIATTR_FRAME_SIZE
	.align		4
.L_5:
        /*0018*/ 	.byte	0x04, 0x11
        /*001a*/ 	.short	(.L_7 - .L_6)
	.align		4
.L_6:
        /*001c*/ 	.word	index@(triton_poi_fused__native_batch_norm_legit_no_training_mean_relu_68)
        /*0020*/ 	.word	0x00000000


	//----- nvinfo : EIATTR_MIN_STACK_SIZE
	.align		4
.L_7:
        /*0024*/ 	.byte	0x04, 0x12
        /*0026*/ 	.short	(.L_9 - .L_8)
	.align		4
.L_8:
        /*0028*/ 	.word	index@(triton_poi_fused__native_batch_norm_legit_no_training_mean_relu_68)
        /*002c*/ 	.word	0x00000000
.L_9:


//--------------------- .nv.info.triton_poi_fused__native_batch_norm_legit_no_training_mean_relu_68 --------------------------
	.section	.nv.info.triton_poi_fused__native_batch_norm_legit_no_training_mean_relu_68,"",@"SHT_CUDA_INFO"
	.sectionflags	@""
	.align	4


	//----- nvinfo : EIATTR_CUDA_API_VERSION
	.align		4
        /*0000*/ 	.byte	0x04, 0x37
        /*0002*/ 	.short	(.L_11 - .L_10)
.L_10:
        /*0004*/ 	.word	0x0000007c


	//----- nvinfo : EIATTR_KPARAM_INFO
	.align		4
.L_11:
        /*0008*/ 	.byte	0x04, 0x17
        /*000a*/ 	.short	(.L_13 - .L_12)
.L_12:
        /*000c*/ 	.word	0x00000000
        /*0010*/ 	.short	0x0006
        /*0012*/ 	.short	0x0030
        /*0014*/ 	.byte	0x00, 0xf0, 0x11, 0x00


	//----- nvinfo : EIATTR_KPARAM_INFO
	.align		4
.L_13:
        /*0018*/ 	.byte	0x04, 0x17
        /*001a*/ 	.short	(.L_15 - .L_14)
.L_14:
        /*001c*/ 	.word	0x00000000
        /*0020*/ 	.short	0x0005
        /*0022*/ 	.short	0x0028
        /*0024*/ 	.byte	0x00, 0xf4, 0x21, 0x00


	//----- nvinfo : EIATTR_KPARAM_INFO
	.align		4
.L_15:
        /*0028*/ 	.byte	0x04, 0x17
        /*002a*/ 	.short	(.L_17 - .L_16)
.L_16:
        /*002c*/ 	.word	0x00000000
        /*0030*/ 	.short	0x0004
        /*0032*/ 	.short	0x0020
        /*0034*/ 	.byte	0x00, 0xf4, 0x21, 0x00


	//----- nvinfo : EIATTR_KPARAM_INFO
	.align		4
.L_17:
        /*0038*/ 	.byte	0x04, 0x17
        /*003a*/ 	.short	(.L_19 - .L_18)
.L_18:
        /*003c*/ 	.word	0x00000000
        /*0040*/ 	.short	0x0003
        /*0042*/ 	.short	0x0018
        /*0044*/ 	.byte	0x00, 0xf4, 0x21, 0x00


	//----- nvinfo : EIATTR_KPARAM_INFO
	.align		4
.L_19:
        /*0048*/ 	.byte	0x04, 0x17
        /*004a*/ 	.short	(.L_21 - .L_20)
.L_20:
        /*004c*/ 	.word	0x00000000
        /*0050*/ 	.short	0x0002
        /*0052*/ 	.short	0x0010
        /*0054*/ 	.byte	0x00, 0xf4, 0x21, 0x00


	//----- nvinfo : EIATTR_KPARAM_INFO
	.align		4
.L_21:
        /*0058*/ 	.byte	0x04, 0x17
        /*005a*/ 	.short	(.L_23 - .L_22)
.L_22:
        /*005c*/ 	.word	0x00000000
        /*0060*/ 	.short	0x0001
        /*0062*/ 	.short	0x0008
        /*0064*/ 	.byte	0x00, 0xf4, 0x21, 0x00


	//----- nvinfo : EIATTR_KPARAM_INFO
	.align		4
.L_23:
        /*0068*/ 	.byte	0x04, 0x17
        /*006a*/ 	.short	(.L_25 - .L_24)
.L_24:
        /*006c*/ 	.word	0x00000000
        /*0070*/ 	.short	0x0000
        /*0072*/ 	.short	0x0000
        /*0074*/ 	.byte	0x00, 0xf4, 0x21, 0x00


	//----- nvinfo : EIATTR_SPARSE_MMA_MASK
	.align		4
.L_25:
        /*0078*/ 	.byte	0x03, 0x50
        /*007a*/ 	.short	0x0000


	//----- nvinfo : EIATTR_MAXREG_COUNT
	.align		4
        /*007c*/ 	.byte	0x03, 0x1b
        /*007e*/ 	.short	0x00ff


	//----- nvinfo : EIATTR_EXIT_INSTR_OFFSETS
	.align		4
        /*0080*/ 	.byte	0x04, 0x1c
        /*0082*/ 	.short	(.L_27 - .L_26)


	//   ....[0]....
.L_26:
        /*0084*/ 	.word	0x000006b0


	//----- nvinfo : EIATTR_REQNTID
	.align		4
.L_27:
        /*0088*/ 	.byte	0x04, 0x10
        /*008a*/ 	.short	(.L_29 - .L_28)
.L_28:
        /*008c*/ 	.word	0x00000080
        /*0090*/ 	.word	0x00000001
        /*0094*/ 	.word	0x00000001


	//----- nvinfo : EIATTR_CBANK_PARAM_SIZE
	.align		4
.L_29:
        /*0098*/ 	.byte	0x03, 0x19
        /*009a*/ 	.short	0x0034


	//----- nvinfo : EIATTR_PARAM_CBANK
	.align		4
        /*009c*/ 	.byte	0x04, 0x0a
        /*009e*/ 	.short	(.L_31 - .L_30)
	.align		4
.L_30:
        /*00a0*/ 	.word	index@(.nv.constant0.triton_poi_fused__native_batch_norm_legit_no_training_mean_relu_68)
        /*00a4*/ 	.short	0x0210
        /*00a6*/ 	.short	0x0034


	//----- nvinfo : EIATTR_SW_WAR
	.align		4
.L_31:
        /*00a8*/ 	.byte	0x04, 0x36
        /*00aa*/ 	.short	(.L_33 - .L_32)
.L_32:
        /*00ac*/ 	.word	0x00000008
.L_33:


//--------------------- .nv.callgraph             --------------------------
	.section	.nv.callgraph,"",@"SHT_CUDA_CALLGRAPH"
	.align	4
	.sectionentsize	8
	.align		4
        /*0000*/ 	.word	0x00000000
	.align		4
        /*0004*/ 	.word	0xffffffff
	.align		4
        /*0008*/ 	.word	0x00000000
	.align		4
        /*000c*/ 	.word	0xfffffffe
	.align		4
        /*0010*/ 	.word	0x00000000
	.align		4
        /*0014*/ 	.word	0xfffffffd
	.align		4
        /*0018*/ 	.word	0x00000000
	.align		4
        /*001c*/ 	.word	0xfffffffc


//--------------------- .nv.constant4             --------------------------
	.section	.nv.constant4,"a",@progbits
	.align	8
	.align		8
.nv.constant4:
        /*0000*/ 	.dword	_$_str
	.align		8
        /*0008*/ 	.dword	_$_str_$_2


//--------------------- .text.triton_poi_fused__native_batch_norm_legit_no_training_mean_relu_68 --------------------------
	.section	.text.triton_poi_fused__native_batch_norm_legit_no_training_mean_relu_68,"ax",@progbits
	.align	128
        .global         triton_poi_fused__native_batch_norm_legit_no_training_mean_relu_68
        .type           triton_poi_fused__native_batch_norm_legit_no_training_mean_relu_68,@function
        .size           triton_poi_fused__native_batch_norm_legit_no_training_mean_relu_68,(.L_x_1 - triton_poi_fused__native_batch_norm_legit_no_training_mean_relu_68)
        .other          triton_poi_fused__native_batch_norm_legit_no_training_mean_relu_68,@"STO_CUDA_ENTRY STV_DEFAULT"
triton_poi_fused__native_batch_norm_legit_no_training_mean_relu_68:
.text.triton_poi_fused__native_batch_norm_legit_no_training_mean_relu_68:
[----:B------:R-:W-:Y:S01]  /*0000*/  LDC R1, c[0x0][0x28] ;  /* 0x00000a00ff017b82 */ /* 0x000fe20000000800 */
[----:B------:R-:W1:Y:S07]  /*0010*/  S2R R0, SR_TID.X ;  /* 0x0000000000007919 */ /* 0x000e6e0000002100 */
[----:B------:R-:W2:Y:S01]  /*0020*/  LDC.64 R8, c[0x0][0x220] ;  /* 0x00008800ff087b82 */ /* 0x000ea20000000a00 */
[----:B------:R-:W-:Y:S01]  /*0030*/  ULDC.64 UR4, c[0x0][0x208] ;  /* 0x0000820000047ab9 */ /* 0x000fe20000000a00 */
[----:B------:R-:W3:Y:S06]  /*0040*/  S2R R5, SR_CTAID.X ;  /* 0x0000000000057919 */ /* 0x000eec0000002500 */
[----:B------:R-:W4:Y:S08]  /*0050*/  LDC.64 R6, c[0x0][0x218] ;  /* 0x00008600ff067b82 */ /* 0x000f300000000a00 */
[----:B------:R-:W5:Y:S01]  /*0060*/  LDC.64 R10, c[0x0][0x210] ;  /* 0x00008400ff0a7b82 */ /* 0x000f620000000a00 */
[----:B-1----:R-:W-:-:S02]  /*0070*/  SHF.L.U32 R0, R0, 0x1, RZ ;  /* 0x0000000100007819 */ /* 0x002fc400000006ff */
[----:B---3--:R-:W-:Y:S02]  /*0080*/  SHF.R.S32.HI R3, RZ, 0x17, R5 ;  /* 0x00000017ff037819 */ /* 0x008fe40000011405 */
[----:B------:R-:W-:Y:S02]  /*0090*/  LOP3.LUT R0, R0, 0xfe, RZ, 0xc0, !PT ;  /* 0x000000fe00007812 */ /* 0x000fe400078ec0ff */
[----:B------:R-:W-:Y:S02]  /*00a0*/  SGXT R3, R3, 0x1 ;  /* 0x000000010303781a */ /* 0x000fe40000000200 */
[----:B------:R-:W-:Y:S02]  /*00b0*/  LEA R0, R5, R0, 0x8 ;  /* 0x0000000005007211 */ /* 0x000fe400078e40ff */
[----:B------:R-:W1:Y:S02]  /*00c0*/  LDC.64 R4, c[0x0][0x228] ;  /* 0x00008a00ff047b82 */ /* 0x000e640000000a00 */
[----:B------:R-:W-:-:S04]  /*00d0*/  LEA.HI R3, R3, R0, RZ, 0xa ;  /* 0x0000000003037211 */ /* 0x000fc800078f50ff */
[----:B------:R-:W-:-:S04]  /*00e0*/  LOP3.LUT R3, R3, 0xfffffc00, RZ, 0xc0, !PT ;  /* 0xfffffc0003037812 */ /* 0x000fc800078ec0ff */
[----:B------:R-:W-:Y:S02]  /*00f0*/  IADD3 R17, R0, -R3, RZ ;  /* 0x8000000300117210 */ /* 0x000fe40007ffe0ff */
[----:B------:R-:W3:Y:S03]  /*0100*/  LDC.64 R2, c[0x0][0x230] ;  /* 0x00008c00ff027b82 */ /* 0x000ee60000000a00 */
[----:B--2---:R-:W-:-:S06]  /*0110*/  IMAD.WIDE R8, R17, 0x4, R8 ;  /* 0x0000000411087825 */ /* 0x004fcc00078e0208 */
[----:B------:R-:W2:Y:S01]  /*0120*/  LDG.E.EL.64 R8, desc[UR4][R8.64] ;  /* 0x0000000408087981 */ /* 0x000ea2000c2e1b00 */
[----:B------:R-:W-:Y:S01]  /*0130*/  SHF.L.U32 R13, R0, 0x2, RZ ;  /* 0x00000002000d7819 */ /* 0x000fe200000006ff */
[----:B----4-:R-:W-:-:S04]  /*0140*/  IMAD.WIDE R6, R17, 0x4, R6 ;  /* 0x0000000411067825 */ /* 0x010fc800078e0206 */
[----:B-----5:R-:W-:Y:S02]  /*0150*/  IMAD.WIDE R10, R13, 0x4, R10 ;  /* 0x000000040d0a7825 */ /* 0x020fe400078e020a */
[----:B------:R-:W4:Y:S02]  /*0160*/  LDG.E.EL.64 R6, desc[UR4][R6.64] ;  /* 0x0000000406067981 */ /* 0x000f24000c2e1b00 */
[C---:B-1----:R-:W-:Y:S02]  /*0170*/  IMAD.WIDE R4, R17.reuse, 0x4, R4 ;  /* 0x0000000411047825 */ /* 0x042fe400078e0204 */
[----:B------:R-:W4:Y:S02]  /*0180*/  LDG.E.EL R15, desc[UR4][R10.64] ;  /* 0x000000040a0f7981 */ /* 0x000f24000c2e1900 */
[----:B---3--:R-:W-:Y:S02]  /*0190*/  IMAD.WIDE R2, R17, 0x4, R2 ;  /* 0x0000000411027825 */ /* 0x008fe400078e0202 */
[----:B------:R-:W3:Y:S04]  /*01a0*/  LDG.E.EL R13, desc[UR4][R10.64+0x4] ;  /* 0x000004040a0d7981 */ /* 0x000ee8000c2e1900 */
[----:B------:R-:W5:Y:S04]  /*01b0*/  LDG.E.EL R16, desc[UR4][R10.64+0x14] ;  /* 0x000014040a107981 */ /* 0x000f68000c2e1900 */
[----:B------:R-:W3:Y:S04]  /*01c0*/  LDG.E.EL R12, desc[UR4][R10.64+0x10] ;  /* 0x000010040a0c7981 */ /* 0x000ee8000c2e1900 */
[----:B------:R-:W3:Y:S04]  /*01d0*/  LDG.E.EL.64 R4, desc[UR4][R4.64] ;  /* 0x0000000404047981 */ /* 0x000ee8000c2e1b00 */
[----:B------:R-:W3:Y:S04]  /*01e0*/  LDG.E.EL.64 R2, desc[UR4][R2.64] ;  /* 0x0000000402027981 */ /* 0x000ee8000c2e1b00 */
[----:B------:R-:W5:Y:S04]  /*01f0*/  LDG.E.EL R19, desc[UR4][R10.64+0x8] ;  /* 0x000008040a137981 */ /* 0x000f68000c2e1900 */
[----:B------:R-:W5:Y:S04]  /*0200*/  LDG.E.EL R14, desc[UR4][R10.64+0x18] ;  /* 0x000018040a0e7981 */ /* 0x000f68000c2e1900 */
[----:B------:R-:W5:Y:S04]  /*0210*/  LDG.E.EL R17, desc[UR4][R10.64+0xc] ;  /* 0x00000c040a117981 */ /* 0x000f68000c2e1900 */
[----:B------:R1:W5:Y:S01]  /*0220*/  LDG.E.EL R18, desc[UR4][R10.64+0x1c] ;  /* 0x00001c040a127981 */ /* 0x000362000c2e1900 */
[----:B------:R-:W-:Y:S01]  /*0230*/  HFMA2.MMA R22, -RZ, RZ, 1.625, 0 ;  /* 0x3e800000ff167435 */ /* 0x000fe200000001ff */
[----:B--2---:R-:W-:-:S04]  /*0240*/  FADD R8, R8, 9.9999997473787516356e-06 ;  /* 0x3727c5ac08087421 */ /* 0x004fc80000000000 */
[----:B------:R-:W2:Y:S01]  /*0250*/  MUFU.SQRT R20, R8 ;  /* 0x0000000800147308 */ /* 0x000ea20000002000 */
[----:B------:R-:W-:-:S07]  /*0260*/  FADD R9, R9, 9.9999997473787516356e-06 ;  /* 0x3727c5ac09097421 */ /* 0x000fce0000000000 */
[----:B------:R-:W4:Y:S01]  /*0270*/  MUFU.SQRT R21, R9 ;  /* 0x0000000900157308 */ /* 0x000f220000002000 */
[C---:B--2---:R-:W-:Y:S02]  /*0280*/  FSETP.GT.AND P0, PT, R20.reuse, 8.50705917302346158658e+37, PT ;  /* 0x7e8000001400780b */ /* 0x044fe40003f04000 */
[----:B------:R-:W-:Y:S02]  /*0290*/  FSETP.GEU.AND P2, PT, R20, 1.175494350822287508e-38, PT ;  /* 0x008000001400780b */ /* 0x000fe40003f4e000 */
[----:B-1----:R-:W-:Y:S02]  /*02a0*/  FSEL R11, R22, 1, P0 ;  /* 0x3f800000160b7808 */ /* 0x002fe40000000000 */
[----:B0---4-:R-:W-:-:S07]  /*02b0*/  FSETP.GT.AND P1, PT, R21, 8.50705917302346158658e+37, PT ;  /* 0x7e8000001500780b */ /* 0x011fce0003f24000 */
[----:B------:R-:W-:Y:S01]  /*02c0*/  @P0 FMUL R20, R20, 0.25 ;  /* 0x3e80000014140820 */ /* 0x000fe20000400000 */
[----:B------:R-:W-:-:S03]  /*02d0*/  FSETP.GEU.AND P0, PT, R21, 1.175494350822287508e-38, PT ;  /* 0x008000001500780b */ /* 0x000fc60003f0e000 */
[----:B------:R-:W-:Y:S02]  /*02e0*/  @!P2 FMUL R20, R20, 16777216 ;  /* 0x4b8000001414a820 */ /* 0x000fe40000400000 */
[----:B------:R-:W-:-:S04]  /*02f0*/  @P1 FMUL R21, R21, 0.25 ;  /* 0x3e80000015151820 */ /* 0x000fc80000400000 */
[----:B------:R-:W0:Y:S04]  /*0300*/  MUFU.RCP R20, R20 ;  /* 0x0000001400147308 */ /* 0x000e280000001000 */
[----:B------:R-:W-:-:S06]  /*0310*/  @!P0 FMUL R21, R21, 16777216 ;  /* 0x4b80000015158820 */ /* 0x000fcc0000400000 */
[----:B------:R-:W1:Y:S01]  /*0320*/  MUFU.RCP R21, R21 ;  /* 0x0000001500157308 */ /* 0x000e620000001000 */
[----:B------:R-:W-:Y:S01]  /*0330*/  @!P2 FMUL R11, R11, 16777216 ;  /* 0x4b8000000b0ba820 */ /* 0x000fe20000400000 */
[----:B------:R-:W-:Y:S01]  /*0340*/  FSEL R10, R22, 1, P1 ;  /* 0x3f800000160a7808 */ /* 0x000fe20000800000 */
[----:B------:R-:W-:Y:S02]  /*0350*/  FADD R15, R15, -R6 ;  /* 0x800000060f0f7221 */ /* 0x000fe40000000000 */
[----:B0-----:R-:W-:Y:S02]  /*0360*/  FMUL R8, R20, R11 ;  /* 0x0000000b14087220 */ /* 0x001fe40000400000 */
[----:B------:R-:W-:Y:S01]  /*0370*/  @!P0 FMUL R10, R10, 16777216 ;  /* 0x4b8000000a0a8820 */ /* 0x000fe20000400000 */
[----:B---3--:R-:W-:Y:S01]  /*0380*/  FADD R13, -R6, R13 ;  /* 0x0000000d060d7221 */ /* 0x008fe20000000100 */
[----:B------:R-:W-:Y:S01]  /*0390*/  FMUL R15, R8, R15 ;  /* 0x0000000f080f7220 */ /* 0x000fe20000400000 */
[----:B-----5:R-:W-:Y:S01]  /*03a0*/  FADD R16, -R7, R16 ;  /* 0x0000001007107221 */ /* 0x020fe20000000100 */
[----:B------:R-:W-:Y:S01]  /*03b0*/  FADD R12, R12, -R7 ;  /* 0x800000070c0c7221 */ /* 0x000fe20000000000 */
[----:B------:R-:W-:Y:S01]  /*03c0*/  FMUL R13, R8, R13 ;  /* 0x0000000d080d7220 */ /* 0x000fe20000400000 */
[----:B-1----:R-:W-:Y:S01]  /*03d0*/  FMUL R21, R21, R10 ;  /* 0x0000000a15157220 */ /* 0x002fe20000400000 */
[----:B------:R-:W-:Y:S01]  /*03e0*/  FFMA R15, R4, R15, R2 ;  /* 0x0000000f040f7223 */ /* 0x000fe20000000002 */
[C---:B------:R-:W-:Y:S01]  /*03f0*/  FADD R19, -R6.reuse, R19 ;  /* 0x0000001306137221 */ /* 0x040fe20000000100 */
[----:B------:R-:W-:Y:S01]  /*0400*/  FADD R14, -R7, R14 ;  /* 0x0000000e070e7221 */ /* 0x000fe20000000100 */
[C---:B------:R-:W-:Y:S01]  /*0410*/  FMUL R16, R21.reuse, R16 ;  /* 0x0000001015107220 */ /* 0x040fe20000400000 */
[----:B------:R-:W-:Y:S01]  /*0420*/  FMUL R12, R21, R12 ;  /* 0x0000000c150c7220 */ /* 0x000fe20000400000 */
[----:B------:R-:W-:Y:S01]  /*0430*/  FADD R17, -R6, R17 ;  /* 0x0000001106117221 */ /* 0x000fe20000000100 */
[----:B------:R-:W-:Y:S01]  /*0440*/  FFMA R13, R4, R13, R2 ;  /* 0x0000000d040d7223 */ /* 0x000fe20000000002 */
[C---:B------:R-:W-:Y:S01]  /*0450*/  FMUL R19, R8.reuse, R19 ;  /* 0x0000001308137220 */ /* 0x040fe20000400000 */
[----:B------:R-:W-:Y:S01]  /*0460*/  FSETP.GEU.AND P2, PT, R15, RZ, PT ;  /* 0x000000ff0f00720b */ /* 0x000fe20003f4e000 */
[----:B------:R-:W-:Y:S01]  /*0470*/  FADD R18, -R7, R18 ;  /* 0x0000001207127221 */ /* 0x000fe20000000100 */
[----:B------:R-:W-:Y:S01]  /*0480*/  FMUL R14, R21, R14 ;  /* 0x0000000e150e7220 */ /* 0x000fe20000400000 */
[C-C-:B------:R-:W-:Y:S01]  /*0490*/  FFMA R16, R5.reuse, R16, R3.reuse ;  /* 0x0000001005107223 */ /* 0x140fe20000000003 */
[--C-:B------:R-:W-:Y:S01]  /*04a0*/  FFMA R12, R5, R12, R3.reuse ;  /* 0x0000000c050c7223 */ /* 0x100fe20000000003 */
[----:B------:R-:W-:Y:S01]  /*04b0*/  FMUL R17, R8, R17 ;  /* 0x0000001108117220 */ /* 0x000fe20000400000 */
[----:B------:R-:W-:Y:S01]  /*04c0*/  FSETP.GEU.AND P1, PT, R13, RZ, PT ;  /* 0x000000ff0d00720b */ /* 0x000fe20003f2e000 */
[----:B------:R-:W0:Y:S01]  /*04d0*/  LDC.64 R8, c[0x0][0x238] ;  /* 0x00008e00ff087b82 */ /* 0x000e220000000a00 */
[----:B------:R-:W-:Y:S01]  /*04e0*/  FFMA R19, R4, R19, R2 ;  /* 0x0000001304137223 */ /* 0x000fe20000000002 */
[----:B------:R-:W-:Y:S01]  /*04f0*/  FSEL R15, R15, RZ, P2 ;  /* 0x000000ff0f0f7208 */ /* 0x000fe20001000000 */
[----:B------:R-:W-:Y:S01]  /*0500*/  FMUL R18, R21, R18 ;  /* 0x0000001215127220 */ /* 0x000fe20000400000 */
[----:B------:R-:W-:Y:S01]  /*0510*/  FFMA R14, R5, R14, R3 ;  /* 0x0000000e050e7223 */ /* 0x000fe20000000003 */
[----:B------:R-:W-:-:S02]  /*0520*/  FSETP.GEU.AND P2, PT, R16, RZ, PT ;  /* 0x000000ff1000720b */ /* 0x000fc40003f4e000 */
[----:B------:R-:W-:Y:S01]  /*0530*/  FSETP.GEU.AND P3, PT, R12, RZ, PT ;  /* 0x000000ff0c00720b */ /* 0x000fe20003f6e000 */
[----:B------:R-:W-:Y:S01]  /*0540*/  FFMA R17, R4, R17, R2 ;  /* 0x0000001104117223 */ /* 0x000fe20000000002 */
[----:B------:R-:W-:Y:S01]  /*0550*/  FSEL R20, R13, RZ, P1 ;  /* 0x000000ff0d147208 */ /* 0x000fe20000800000 */
[----:B------:R-:W-:Y:S01]  /*0560*/  FFMA R18, R5, R18, R3 ;  /* 0x0000001205127223 */ /* 0x000fe20000000003 */
[----:B------:R-:W-:Y:S02]  /*0570*/  FSETP.GEU.AND P1, PT, R19, RZ, PT ;  /* 0x000000ff1300720b */ /* 0x000fe40003f2e000 */
[----:B------:R-:W-:Y:S02]  /*0580*/  FSETP.GEU.AND P0, PT, R14, RZ, PT ;  /* 0x000000ff0e00720b */ /* 0x000fe40003f0e000 */
[----:B------:R-:W-:Y:S02]  /*0590*/  FSEL R3, R16, RZ, P2 ;  /* 0x000000ff10037208 */ /* 0x000fe40001000000 */
[----:B------:R-:W-:-:S02]  /*05a0*/  FSEL R12, R12, RZ, P3 ;  /* 0x000000ff0c0c7208 */ /* 0x000fc40001800000 */
[----:B------:R-:W-:Y:S01]  /*05b0*/  FSEL R19, R19, RZ, P1 ;  /* 0x000000ff13137208 */ /* 0x000fe20000800000 */
[----:B------:R-:W-:Y:S01]  /*05c0*/  FADD R6, R15, R20 ;  /* 0x000000140f067221 */ /* 0x000fe20000000000 */
[C---:B------:R-:W-:Y:S01]  /*05d0*/  FSETP.GEU.AND P2, PT, R17.reuse, RZ, PT ;  /* 0x000000ff1100720b */ /* 0x040fe20003f4e000 */
[----:B------:R-:W-:Y:S01]  /*05e0*/  FADD R3, R12, R3 ;  /* 0x000000030c037221 */ /* 0x000fe20000000000 */
[----:B------:R-:W-:Y:S02]  /*05f0*/  FSETP.GEU.AND P1, PT, R18, RZ, PT ;  /* 0x000000ff1200720b */ /* 0x000fe40003f2e000 */
[----:B------:R-:W-:Y:S01]  /*0600*/  FSEL R14, R14, RZ, P0 ;  /* 0x000000ff0e0e7208 */ /* 0x000fe20000000000 */
[----:B------:R-:W-:Y:S01]  /*0610*/  FADD R6, R6, R19 ;  /* 0x0000001306067221 */ /* 0x000fe20000000000 */
[----:B------:R-:W-:Y:S02]  /*0620*/  FSEL R17, R17, RZ, P2 ;  /* 0x000000ff11117208 */ /* 0x000fe40001000000 */
[----:B------:R-:W-:Y:S01]  /*0630*/  FSEL R18, R18, RZ, P1 ;  /* 0x000000ff12127208 */ /* 0x000fe20000800000 */
[----:B------:R-:W-:-:S02]  /*0640*/  FADD R3, R3, R14 ;  /* 0x0000000e03037221 */ /* 0x000fc40000000000 */
[----:B------:R-:W-:Y:S02]  /*0650*/  FADD R6, R6, R17 ;  /* 0x0000001106067221 */ /* 0x000fe40000000000 */
[----:B------:R-:W-:Y:S01]  /*0660*/  FADD R3, R3, R18 ;  /* 0x0000001203037221 */ /* 0x000fe20000000000 */
[----:B0-----:R-:W-:-:S04]  /*0670*/  IMAD.WIDE R8, R0, 0x4, R8 ;  /* 0x0000000400087825 */ /* 0x001fc800078e0208 */
[----:B------:R-:W-:Y:S01]  /*0680*/  FMUL R2, R6, 0.25 ;  /* 0x3e80000006027820 */ /* 0x000fe20000400000 */
[----:B------:R-:W-:-:S05]  /*0690*/  FMUL R3, R3, 0.25 ;  /* 0x3e80000003037820 */ /* 0x000fca0000400000 */
[----:B------:R-:W-:Y:S01]  /*06a0*/  STG.E.64 desc[UR4][R8.64], R2 ;  /* 0x0000000208007986 */ /* 0x000fe2000c101b04 */
[----:B------:R-:W-:Y:S05]  /*06b0*/  EXIT ;  /* 0x000000000000794d */ /* 0x000fea0003800000 */
.L_x_0:
[----:B------:R-:W-:-:S00]  /*06c0*/  BRA `(.L_x_0) ;  /* 0xfffffffc00fc7947 */ /* 0x000fc0000383ffff */
[----:B------:R-:W-:-:S00]  /*06d0*/  NOP ;  /* 0x0000000000007918 */ /* 0x000fc00000000000 */
        /* <DEDUP_REMOVED lines=10> */
.L_x_1:


//--------------------- .nv.global.init           --------------------------
	.section	.nv.global.init,"aw",@progbits
.nv.global.init:
	.type		_$_str,@object
	.size		_$_str,(_$_str_$_2 - _$_str)
_$_str:
        /*0000*/ 	.byte	0x5f, 0x5f, 0x43, 0x55, 0x44, 0x41, 0x5f, 0x46, 0x54, 0x5a, 0x00
	.type		_$_str_$_2,@object
	.size		_$_str_$_2,(.L_1 - _$_str_$_2)
_$_str_$_2:
        /*000b*/ 	.byte	0x5f, 0x5f, 0x43, 0x55, 0x44, 0x41, 0x5f, 0x50, 0x52, 0x45, 0x43, 0x5f, 0x53, 0x51, 0x52, 0x54
        /*001b*/ 	.byte	0x00
.L_1:


//--------------------- .nv.constant0.triton_poi_fused__native_batch_norm_legit_no_training_mean_relu_68 --------------------------
	.section	.nv.constant0.triton_poi_fused__native_batch_norm_legit_no_training_mean_relu_68,"a",@progbits
	.sectionflags	@""
	.align	4
.nv.constant0.triton_poi_fused__native_batch_norm_legit_no_training_mean_relu_68:
	.zero		580
